//
// Generated by NVIDIA NVVM Compiler
//
// Compiler Build ID: CL-36424714
// Cuda compilation tools, release 13.0, V13.0.88
// Based on NVVM 20.0.0
//

.version 9.0
.target sm_100
.address_size 64

	// .globl	_Z8GEMM_gpuPiS_S_

.visible .entry _Z8GEMM_gpuPiS_S_(
	.param .u64 .ptr .align 1 _Z8GEMM_gpuPiS_S__param_0,
	.param .u64 .ptr .align 1 _Z8GEMM_gpuPiS_S__param_1,
	.param .u64 .ptr .align 1 _Z8GEMM_gpuPiS_S__param_2
)
{
	.reg .pred 	%p<3>;
	.reg .b32 	%r<72>;
	.reg .b64 	%rd<15>;

	ld.param.u64 	%rd3, [_Z8GEMM_gpuPiS_S__param_0];
	ld.param.u64 	%rd4, [_Z8GEMM_gpuPiS_S__param_1];
	ld.param.u64 	%rd5, [_Z8GEMM_gpuPiS_S__param_2];
	mov.u32 	%r12, %ntid.x;
	mov.u32 	%r13, %ctaid.x;
	mov.u32 	%r14, %tid.x;
	mad.lo.s32 	%r1, %r12, %r13, %r14;
	setp.gt.s32 	%p1, %r1, 8191;
	@%p1 bra 	$L__BB0_4;
	shr.s32 	%r16, %r1, 31;
	shr.u32 	%r17, %r16, 26;
	add.s32 	%r18, %r1, %r17;
	shl.b32 	%r19, %r18, 2;
	and.b32  	%r69, %r19, -256;
	cvta.to.global.u64 	%rd6, %rd3;
	add.s64 	%rd1, %rd6, 32;
	cvta.to.global.u64 	%rd7, %rd4;
	add.s64 	%rd2, %rd7, 2048;
	and.b32  	%r20, %r18, -64;
	sub.s32 	%r68, %r1, %r20;
	mov.b32 	%r70, 0;
	mov.u32 	%r71, %r70;
$L__BB0_2:
	mul.wide.s32 	%rd8, %r69, 4;
	add.s64 	%rd9, %rd1, %rd8;
	mul.wide.s32 	%rd10, %r68, 4;
	add.s64 	%rd11, %rd2, %rd10;
	ld.global.u32 	%r21, [%rd9+-32];
	ld.global.u32 	%r22, [%rd11+-2048];
	mad.lo.s32 	%r23, %r22, %r21, %r71;
	ld.global.u32 	%r24, [%rd9+-28];
	ld.global.u32 	%r25, [%rd11+-1792];
	mad.lo.s32 	%r26, %r25, %r24, %r23;
	ld.global.u32 	%r27, [%rd9+-24];
	ld.global.u32 	%r28, [%rd11+-1536];
	mad.lo.s32 	%r29, %r28, %r27, %r26;
	ld.global.u32 	%r30, [%rd9+-20];
	ld.global.u32 	%r31, [%rd11+-1280];
	mad.lo.s32 	%r32, %r31, %r30, %r29;
	ld.global.u32 	%r33, [%rd9+-16];
	ld.global.u32 	%r34, [%rd11+-1024];
	mad.lo.s32 	%r35, %r34, %r33, %r32;
	ld.global.u32 	%r36, [%rd9+-12];
	ld.global.u32 	%r37, [%rd11+-768];
	mad.lo.s32 	%r38, %r37, %r36, %r35;
	ld.global.u32 	%r39, [%rd9+-8];
	ld.global.u32 	%r40, [%rd11+-512];
	mad.lo.s32 	%r41, %r40, %r39, %r38;
	ld.global.u32 	%r42, [%rd9+-4];
	ld.global.u32 	%r43, [%rd11+-256];
	mad.lo.s32 	%r44, %r43, %r42, %r41;
	ld.global.u32 	%r45, [%rd9];
	ld.global.u32 	%r46, [%rd11];
	mad.lo.s32 	%r47, %r46, %r45, %r44;
	ld.global.u32 	%r48, [%rd9+4];
	ld.global.u32 	%r49, [%rd11+256];
	mad.lo.s32 	%r50, %r49, %r48, %r47;
	ld.global.u32 	%r51, [%rd9+8];
	ld.global.u32 	%r52, [%rd11+512];
	mad.lo.s32 	%r53, %r52, %r51, %r50;
	ld.global.u32 	%r54, [%rd9+12];
	ld.global.u32 	%r55, [%rd11+768];
	mad.lo.s32 	%r56, %r55, %r54, %r53;
	ld.global.u32 	%r57, [%rd9+16];
	ld.global.u32 	%r58, [%rd11+1024];
	mad.lo.s32 	%r59, %r58, %r57, %r56;
	ld.global.u32 	%r60, [%rd9+20];
	ld.global.u32 	%r61, [%rd11+1280];
	mad.lo.s32 	%r62, %r61, %r60, %r59;
	ld.global.u32 	%r63, [%rd9+24];
	ld.global.u32 	%r64, [%rd11+1536];
	mad.lo.s32 	%r65, %r64, %r63, %r62;
	ld.global.u32 	%r66, [%rd9+28];
	ld.global.u32 	%r67, [%rd11+1792];
	mad.lo.s32 	%r71, %r67, %r66, %r65;
	add.s32 	%r70, %r70, 16;
	add.s32 	%r69, %r69, 16;
	add.s32 	%r68, %r68, 1024;
	setp.ne.s32 	%p2, %r70, 256;
	@%p2 bra 	$L__BB0_2;
	cvta.to.global.u64 	%rd12, %rd5;
	mul.wide.s32 	%rd13, %r1, 4;
	add.s64 	%rd14, %rd12, %rd13;
	st.global.u32 	[%rd14], %r71;
$L__BB0_4:
	ret;

}


// ===== COMPILED SASS (sm_100) =====

	.target	sm_100

	.elftype	@"ET_EXEC"


//--------------------- .note.nv.tkinfo           --------------------------
	.section	.note.nv.tkinfo,"",@"SHT_NOTE"
	.sectionflags	@"SHF_NOTE_NV_TKINFO"
	.tkinfo
        /*0018*/ 	.word	0x00000002
        /*0030*/ 	.string	""
        /*0030*/ 	.string	"ptxas"
        /*0030*/ 	.string	"Cuda compilation tools, release 13.0, V13.0.88"
        /*0030*/ 	.string	"Build cuda_13.0.r13.0/compiler.36424714_0"
        /*0030*/ 	.string	"-arch sm_100 -m 64 "



//--------------------- .note.nv.cuinfo           --------------------------
	.section	.note.nv.cuinfo,"",@"SHT_NOTE"
	.sectionflags	@"SHF_NOTE_NV_CUINFO"
        /*0018*/ 	.short	0x0002
        /*001a*/ 	.short	0x0064
        /*001c*/ 	.short	0x0082
	.zero		2


//--------------------- .nv.info                  --------------------------
	.section	.nv.info,"",@"SHT_CUDA_INFO"
	.align	4


	//----- nvinfo : EIATTR_REGCOUNT
	.align		4
        /*0000*/ 	.byte	0x04, 0x2f
        /*0002*/ 	.short	(.L_1 - .L_0)
	.align		4
.L_0:
        /*0004*/ 	.word	index@(_Z8GEMM_gpuPiS_S_)
        /*0008*/ 	.word	0x0000001f


	//----- nvinfo : EIATTR_FRAME_SIZE
	.align		4
.L_1:
        /*000c*/ 	.byte	0x04, 0x11
        /*000e*/ 	.short	(.L_3 - .L_2)
	.align		4
.L_2:
        /*0010*/ 	.word	index@(_Z8GEMM_gpuPiS_S_)
        /*0014*/ 	.word	0x00000000


	//----- nvinfo : EIATTR_MIN_STACK_SIZE
	.align		4
.L_3:
        /*0018*/ 	.byte	0x04, 0x12
        /*001a*/ 	.short	(.L_5 - .L_4)
	.align		4
.L_4:
        /*001c*/ 	.word	index@(_Z8GEMM_gpuPiS_S_)
        /*0020*/ 	.word	0x00000000
.L_5:


//--------------------- .nv.compat                --------------------------
	.section	.nv.compat,"",@"SHT_CUDA_COMPAT_INFO"
	.align	4
        /*0000*/ 	.byte	0x02, 0x09, 0x00, 0x00, 0x02, 0x02, 0x01, 0x00, 0x02, 0x05, 0x05, 0x00, 0x03, 0x07, 0x01, 0x01
        /*0010*/ 	.byte	0x02, 0x03, 0x00, 0x00, 0x02, 0x06, 0x01, 0x00, 0x04, 0x0b, 0x08, 0x00, 0x09, 0x00, 0x00, 0x00
        /*0020*/ 	.byte	0x00, 0x00, 0x00, 0x00


//--------------------- .nv.info._Z8GEMM_gpuPiS_S_ --------------------------
	.section	.nv.info._Z8GEMM_gpuPiS_S_,"",@"SHT_CUDA_INFO"
	.sectionflags	@""
	.align	4


	//----- nvinfo : EIATTR_CUDA_API_VERSION
	.align		4
        /*0000*/ 	.byte	0x04, 0x37
        /*0002*/ 	.short	(.L_7 - .L_6)
.L_6:
        /*0004*/ 	.word	0x00000082


	//----- nvinfo : EIATTR_KPARAM_INFO
	.align		4
.L_7:
        /*0008*/ 	.byte	0x04, 0x17
        /*000a*/ 	.short	(.L_9 - .L_8)
.L_8:
        /*000c*/ 	.word	0x00000000
        /*0010*/ 	.short	0x0002
        /*0012*/ 	.short	0x0010
        /*0014*/ 	.byte	0x00, 0xf5, 0x21, 0x00


	//----- nvinfo : EIATTR_KPARAM_INFO
	.align		4
.L_9:
        /*0018*/ 	.byte	0x04, 0x17
        /*001a*/ 	.short	(.L_11 - .L_10)
.L_10:
        /*001c*/ 	.word	0x00000000
        /*0020*/ 	.short	0x0001
        /*0022*/ 	.short	0x0008
        /*0024*/ 	.byte	0x00, 0xf5, 0x21, 0x00


	//----- nvinfo : EIATTR_KPARAM_INFO
	.align		4
.L_11:
        /*0028*/ 	.byte	0x04, 0x17
        /*002a*/ 	.short	(.L_13 - .L_12)
.L_12:
        /*002c*/ 	.word	0x00000000
        /*0030*/ 	.short	0x0000
        /*0032*/ 	.short	0x0000
        /*0034*/ 	.byte	0x00, 0xf5, 0x21, 0x00


	//----- nvinfo : EIATTR_SPARSE_MMA_MASK
	.align		4
.L_13:
        /*0038*/ 	.byte	0x03, 0x50
        /*003a*/ 	.short	0x0000


	//----- nvinfo : EIATTR_MAXREG_COUNT
	.align		4
        /*003c*/ 	.byte	0x03, 0x1b
        /*003e*/ 	.short	0x00ff


	//----- nvinfo : EIATTR_MERCURY_ISA_VERSION
	.align		4
        /*0040*/ 	.byte	0x03, 0x5f
        /*0042*/ 	.short	0x0101


	//----- nvinfo : EIATTR_VRC_CTA_INIT_COUNT
	.align		4
        /*0044*/ 	.byte	0x02, 0x4a
	.zero		1
	.zero		1


	//----- nvinfo : EIATTR_EXIT_INSTR_OFFSETS
	.align		4
        /*0048*/ 	.byte	0x04, 0x1c
        /*004a*/ 	.short	(.L_15 - .L_14)


	//   ....[0]....
.L_14:
        /*004c*/ 	.word	0x00000060


	//   ....[1]....
        /*0050*/ 	.word	0x00000530


	//----- nvinfo : EIATTR_CBANK_PARAM_SIZE
	.align		4
.L_15:
        /*0054*/ 	.byte	0x03, 0x19
        /*0056*/ 	.short	0x0018


	//----- nvinfo : EIATTR_PARAM_CBANK
	.align		4
        /*0058*/ 	.byte	0x04, 0x0a
        /*005a*/ 	.short	(.L_17 - .L_16)
	.align		4
.L_16:
        /*005c*/ 	.word	index@(.nv.constant0._Z8GEMM_gpuPiS_S_)
        /*0060*/ 	.short	0x0380
        /*0062*/ 	.short	0x0018


	//----- nvinfo : EIATTR_SW_WAR
	.align		4
.L_17:
        /*0064*/ 	.byte	0x04, 0x36
        /*0066*/ 	.short	(.L_19 - .L_18)
.L_18:
        /*0068*/ 	.word	0x00000008
.L_19:


//--------------------- .nv.callgraph             --------------------------
	.section	.nv.callgraph,"",@"SHT_CUDA_CALLGRAPH"
	.align	4
	.sectionentsize	8
	.align		4
        /*0000*/ 	.word	0x00000000
	.align		4
        /*0004*/ 	.word	0xffffffff
	.align		4
        /*0008*/ 	.word	0x00000000
	.align		4
        /*000c*/ 	.word	0xfffffffe
	.align		4
        /*0010*/ 	.word	0x00000000
	.align		4
        /*0014*/ 	.word	0xfffffffd
	.align		4
        /*0018*/ 	.word	0x00000000
	.align		4
        /*001c*/ 	.word	0xfffffffc


//--------------------- .text._Z8GEMM_gpuPiS_S_   --------------------------
	.section	.text._Z8GEMM_gpuPiS_S_,"ax",@progbits
	.align	128
        .global         _Z8GEMM_gpuPiS_S_
        .type           _Z8GEMM_gpuPiS_S_,@function
        .size           _Z8GEMM_gpuPiS_S_,(.L_x_2 - _Z8GEMM_gpuPiS_S_)
        .other          _Z8GEMM_gpuPiS_S_,@"STO_CUDA_ENTRY STV_DEFAULT"
_Z8GEMM_gpuPiS_S_:
.text._Z8GEMM_gpuPiS_S_:
[----:B------:R-:W-:Y:S01]  /*0000*/  LDC R1, c[0x0][0x37c] ;  /* 0x0000df00ff017b82 */ /* 0x000fe20000000800 */
[----:B------:R-:W0:Y:S01]  /*0010*/  S2R R0, SR_CTAID.X ;  /* 0x0000000000007919 */ /* 0x000e220000002500 */
[----:B------:R-:W0:Y:S01]  /*0020*/  LDCU UR4, c[0x0][0x360] ;  /* 0x00006c00ff0477ac */ /* 0x000e220008000800 */
[----:B------:R-:W0:Y:S02]  /*0030*/  S2R R3, SR_TID.X ;  /* 0x0000000000037919 */ /* 0x000e240000002100 */
[----:B0-----:R-:W-:-:S05]  /*0040*/  IMAD R0, R0, UR4, R3 ;  /* 0x0000000400007c24 */ /* 0x001fca000f8e0203 */
[----:B------:R-:W-:-:S13]  /*0050*/  ISETP.GT.AND P0, PT, R0, 0x1fff, PT ;  /* 0x00001fff0000780c */ /* 0x000fda0003f04270 */
[----:B------:R-:W-:Y:S05]  /*0060*/  @P0 EXIT ;  /* 0x000000000000094d */ /* 0x000fea0003800000 */
[----:B------:R-:W0:Y:S01]  /*0070*/  LDCU.128 UR8, c[0x0][0x380] ;  /* 0x00007000ff0877ac */ /* 0x000e220008000c00 */
[----:B------:R-:W-:Y:S01]  /*0080*/  SHF.R.S32.HI R3, RZ, 0x1f, R0 ;  /* 0x0000001fff037819 */ /* 0x000fe20000011400 */
[----:B------:R-:W-:Y:S01]  /*0090*/  HFMA2 R14, -RZ, RZ, 0, 0 ;  /* 0x00000000ff0e7431 */ /* 0x000fe200000001ff */
[----:B------:R-:W1:Y:S02]  /*00a0*/  LDCU.64 UR12, c[0x0][0x358] ;  /* 0x00006b00ff0c77ac */ /* 0x000e640008000a00 */
[----:B------:R-:W-:Y:S01]  /*00b0*/  LEA.HI R3, R3, R0, RZ, 0x6 ;  /* 0x0000000003037211 */ /* 0x000fe200078f30ff */
[----:B------:R-:W-:-:S03]  /*00c0*/  UMOV UR4, URZ ;  /* 0x000000ff00047c82 */ /* 0x000fc60008000000 */
[C---:B------:R-:W-:Y:S02]  /*00d0*/  SHF.L.U32 R7, R3.reuse, 0x2, RZ ;  /* 0x0000000203077819 */ /* 0x040fe400000006ff */
[----:B------:R-:W-:Y:S02]  /*00e0*/  LOP3.LUT R3, R3, 0xffffffc0, RZ, 0xc0, !PT ;  /* 0xffffffc003037812 */ /* 0x000fe400078ec0ff */
[----:B------:R-:W-:Y:S02]  /*00f0*/  LOP3.LUT R7, R7, 0xffffff00, RZ, 0xc0, !PT ;  /* 0xffffff0007077812 */ /* 0x000fe400078ec0ff */
[----:B------:R-:W-:Y:S01]  /*0100*/  IADD3 R6, PT, PT, R0, -R3, RZ ;  /* 0x8000000300067210 */ /* 0x000fe20007ffe0ff */
[----:B0-----:R-:W-:Y:S02]  /*0110*/  UIADD3 UR7, UP0, UPT, UR8, 0x20, URZ ;  /* 0x0000002008077890 */ /* 0x001fe4000ff1e0ff */
[----:B------:R-:W-:Y:S02]  /*0120*/  UIADD3 UR5, UP1, UPT, UR10, 0x800, URZ ;  /* 0x000008000a057890 */ /* 0x000fe4000ff3e0ff */
[----:B------:R-:W-:-:S02]  /*0130*/  UIADD3.X UR8, UPT, UPT, URZ, UR9, URZ, UP0, !UPT ;  /* 0x00000009ff087290 */ /* 0x000fc400087fe4ff */
[----:B-1----:R-:W-:-:S12]  /*0140*/  UIADD3.X UR6, UPT, UPT, URZ, UR11, URZ, UP1, !UPT ;  /* 0x0000000bff067290 */ /* 0x002fd80008ffe4ff */
.L_x_0:
[----:B------:R-:W-:Y:S02]  /*0150*/  MOV R4, UR7 ;  /* 0x0000000700047c02 */ /* 0x000fe40008000f00 */
[----:B------:R-:W-:Y:S02]  /*0160*/  MOV R5, UR8 ;  /* 0x0000000800057c02 */ /* 0x000fe40008000f00 */
[----:B------:R-:W-:Y:S02]  /*0170*/  MOV R2, UR5 ;  /* 0x0000000500027c02 */ /* 0x000fe40008000f00 */
[----:B------:R-:W-:Y:S01]  /*0180*/  MOV R3, UR6 ;  /* 0x0000000600037c02 */ /* 0x000fe20008000f00 */
[----:B------:R-:W-:-:S04]  /*0190*/  IMAD.WIDE R4, R7, 0x4, R4 ;  /* 0x0000000407047825 */ /* 0x000fc800078e0204 */
[----:B------:R-:W-:Y:S01]  /*01a0*/  IMAD.WIDE R2, R6, 0x4, R2 ;  /* 0x0000000406027825 */ /* 0x000fe200078e0202 */
[----:B------:R-:W2:Y:S04]  /*01b0*/  LDG.E R15, desc[UR12][R4.64+-0x20] ;  /* 0xffffe00c040f7981 */ /* 0x000ea8000c1e1900 */
[----:B------:R-:W2:Y:S04]  /*01c0*/  LDG.E R16, desc[UR12][R2.64+-0x800] ;  /* 0xfff8000c02107981 */ /* 0x000ea8000c1e1900 */
[----:B------:R-:W3:Y:S04]  /*01d0*/  LDG.E R24, desc[UR12][R4.64+-0x1c] ;  /* 0xffffe40c04187981 */ /* 0x000ee8000c1e1900 */
[----:B------:R-:W3:Y:S04]  /*01e0*/  LDG.E R25, desc[UR12][R2.64+-0x700] ;  /* 0xfff9000c02197981 */ /* 0x000ee8000c1e1900 */
[----:B------:R-:W4:Y:S04]  /*01f0*/  LDG.E R19, desc[UR12][R4.64+-0x18] ;  /* 0xffffe80c04137981 */ /* 0x000f28000c1e1900 */
[----:B------:R-:W4:Y:S04]  /*0200*/  LDG.E R18, desc[UR12][R2.64+-0x600] ;  /* 0xfffa000c02127981 */ /* 0x000f28000c1e1900 */
[----:B------:R-:W5:Y:S04]  /*0210*/  LDG.E R20, desc[UR12][R4.64+-0x14] ;  /* 0xffffec0c04147981 */ /* 0x000f68000c1e1900 */
        /* <DEDUP_REMOVED lines=11> */
[----:B------:R-:W5:Y:S01]  /*02d0*/  LDG.E R27, desc[UR12][R2.64+0x700] ;  /* 0x0007000c021b7981 */ /* 0x000f62000c1e1900 */
[----:B--2---:R-:W-:-:S03]  /*02e0*/  IMAD R15, R15, R16, R14 ;  /* 0x000000100f0f7224 */ /* 0x004fc600078e020e */
[----:B------:R-:W2:Y:S04]  /*02f0*/  LDG.E R16, desc[UR12][R4.64] ;  /* 0x0000000c04107981 */ /* 0x000ea8000c1e1900 */
[----:B------:R-:W2:Y:S01]  /*0300*/  LDG.E R14, desc[UR12][R4.64+0x4] ;  /* 0x0000040c040e7981 */ /* 0x000ea2000c1e1900 */
[----:B---3--:R-:W-:-:S03]  /*0310*/  IMAD R24, R24, R25, R15 ;  /* 0x0000001918187224 */ /* 0x008fc600078e020f */
[----:B------:R-:W3:Y:S04]  /*0320*/  LDG.E R15, desc[UR12][R2.64+0x100] ;  /* 0x0001000c020f7981 */ /* 0x000ee8000c1e1900 */
[----:B------:R-:W3:Y:S01]  /*0330*/  LDG.E R25, desc[UR12][R2.64+0x500] ;  /* 0x0005000c02197981 */ /* 0x000ee2000c1e1900 */
[----:B----4-:R-:W-:-:S03]  /*0340*/  IMAD R24, R19, R18, R24 ;  /* 0x0000001213187224 */ /* 0x010fc600078e0218 */
[----:B------:R-:W4:Y:S04]  /*0350*/  LDG.E R18, desc[UR12][R4.64+0x8] ;  /* 0x0000080c04127981 */ /* 0x000f28000c1e1900 */
[----:B------:R-:W4:Y:S01]  /*0360*/  LDG.E R19, desc[UR12][R2.64+0x200] ;  /* 0x0002000c02137981 */ /* 0x000f22000c1e1900 */
[----:B-----5:R-:W-:-:S03]  /*0370*/  IMAD R24, R20, R21, R24 ;  /* 0x0000001514187224 */ /* 0x020fc600078e0218 */
[----:B------:R-:W5:Y:S04]  /*0380*/  LDG.E R20, desc[UR12][R4.64+0xc] ;  /* 0x00000c0c04147981 */ /* 0x000f68000c1e1900 */
[----:B------:R-:W5:Y:S01]  /*0390*/  LDG.E R21, desc[UR12][R2.64+0x300] ;  /* 0x0003000c02157981 */ /* 0x000f62000c1e1900 */
[----:B------:R-:W-:-:S03]  /*03a0*/  IMAD R24, R22, R23, R24 ;  /* 0x0000001716187224 */ /* 0x000fc600078e0218 */
[----:B------:R-:W5:Y:S04]  /*03b0*/  LDG.E R22, desc[UR12][R4.64+0x10] ;  /* 0x0000100c04167981 */ /* 0x000f68000c1e1900 */
[----:B------:R-:W5:Y:S01]  /*03c0*/  LDG.E R23, desc[UR12][R2.64+0x400] ;  /* 0x0004000c02177981 */ /* 0x000f62000c1e1900 */
[----:B------:R-:W-:-:S03]  /*03d0*/  IMAD R28, R12, R13, R24 ;  /* 0x0000000d0c1c7224 */ /* 0x000fc600078e0218 */
[----:B------:R-:W5:Y:S04]  /*03e0*/  LDG.E R24, desc[UR12][R4.64+0x14] ;  /* 0x0000140c04187981 */ /* 0x000f68000c1e1900 */
[----:B------:R-:W5:Y:S04]  /*03f0*/  LDG.E R12, desc[UR12][R4.64+0x18] ;  /* 0x0000180c040c7981 */ /* 0x000f68000c1e1900 */
[----:B------:R-:W5:Y:S01]  /*0400*/  LDG.E R13, desc[UR12][R2.64+0x600] ;  /* 0x0006000c020d7981 */ /* 0x000f62000c1e1900 */
[----:B------:R-:W-:-:S04]  /*0410*/  IMAD R9, R10, R9, R28 ;  /* 0x000000090a097224 */ /* 0x000fc800078e021c */
[----:B------:R-:W-:Y:S01]  /*0420*/  IMAD R8, R8, R11, R9 ;  /* 0x0000000b08087224 */ /* 0x000fe200078e0209 */
[----:B------:R-:W-:-:S04]  /*0430*/  UIADD3 UR4, UPT, UPT, UR4, 0x10, URZ ;  /* 0x0000001004047890 */ /* 0x000fc8000fffe0ff */
[----:B------:R-:W-:Y:S01]  /*0440*/  UISETP.NE.AND UP0, UPT, UR4, 0x100, UPT ;  /* 0x000001000400788c */ /* 0x000fe2000bf05270 */
[----:B------:R-:W-:Y:S02]  /*0450*/  IADD3 R7, PT, PT, R7, 0x10, RZ ;  /* 0x0000001007077810 */ /* 0x000fe40007ffe0ff */
[----:B------:R-:W-:Y:S01]  /*0460*/  IADD3 R6, PT, PT, R6, 0x400, RZ ;  /* 0x0000040006067810 */ /* 0x000fe20007ffe0ff */
[----:B--2---:R-:W-:-:S04]  /*0470*/  IMAD R8, R16, R17, R8 ;  /* 0x0000001110087224 */ /* 0x004fc800078e0208 */
[----:B---3--:R-:W-:-:S04]  /*0480*/  IMAD R8, R14, R15, R8 ;  /* 0x0000000f0e087224 */ /* 0x008fc800078e0208 */
[----:B----4-:R-:W-:-:S04]  /*0490*/  IMAD R8, R18, R19, R8 ;  /* 0x0000001312087224 */ /* 0x010fc800078e0208 */
[----:B-----5:R-:W-:-:S04]  /*04a0*/  IMAD R8, R20, R21, R8 ;  /* 0x0000001514087224 */ /* 0x020fc800078e0208 */
[----:B------:R-:W-:-:S04]  /*04b0*/  IMAD R8, R22, R23, R8 ;  /* 0x0000001716087224 */ /* 0x000fc800078e0208 */
[----:B------:R-:W-:-:S04]  /*04c0*/  IMAD R8, R24, R25, R8 ;  /* 0x0000001918087224 */ /* 0x000fc800078e0208 */
[----:B------:R-:W-:-:S04]  /*04d0*/  IMAD R8, R12, R13, R8 ;  /* 0x0000000d0c087224 */ /* 0x000fc800078e0208 */
[----:B------:R-:W-:Y:S01]  /*04e0*/  IMAD R14, R26, R27, R8 ;  /* 0x0000001b1a0e7224 */ /* 0x000fe200078e0208 */
[----:B------:R-:W-:Y:S06]  /*04f0*/  BRA.U UP0, `(.L_x_0) ;  /* 0xfffffffd00147547 */ /* 0x000fec000b83ffff */
[----:B------:R-:W0:Y:S02]  /*0500*/  LDC.64 R2, c[0x0][0x390] ;  /* 0x0000e400ff027b82 */ /* 0x000e240000000a00 */
[----:B0-----:R-:W-:-:S05]  /*0510*/  IMAD.WIDE R2, R0, 0x4, R2 ;  /* 0x0000000400027825 */ /* 0x001fca00078e0202 */
[----:B------:R-:W-:Y:S01]  /*0520*/  STG.E desc[UR12][R2.64], R14 ;  /* 0x0000000e02007986 */ /* 0x000fe2000c10190c */
[----:B------:R-:W-:Y:S05]  /*0530*/  EXIT ;  /* 0x000000000000794d */ /* 0x000fea0003800000 */
.L_x_1:
[----:B------:R-:W-:-:S00]  /*0540*/  BRA `(.L_x_1) ;  /* 0xfffffffc00fc7947 */ /* 0x000fc0000383ffff */
[----:B------:R-:W-:-:S00]  /*0550*/  NOP ;  /* 0x0000000000007918 */ /* 0x000fc00000000000 */
        /* <DEDUP_REMOVED lines=10> */
.L_x_2:


//--------------------- .nv.shared.reserved.0     --------------------------
	.section	.nv.shared.reserved.0,"aw",@nobits
	.weak		__nv_reservedSMEM_offset_0_alias
	.size		__nv_reservedSMEM_offset_0_alias, 0, 64
	.other		__nv_reservedSMEM_offset_0_alias,@"STO_CUDA_RESERVED_SHARED STV_DEFAULT"
__nv_reservedSMEM_offset_0_alias:
	.zero		0
	.zero		64


//--------------------- .nv.constant0._Z8GEMM_gpuPiS_S_ --------------------------
	.section	.nv.constant0._Z8GEMM_gpuPiS_S_,"a",@progbits
	.sectionflags	@""
	.align	4
.nv.constant0._Z8GEMM_gpuPiS_S_:
	.zero		920


//--------------------- SYMBOLS --------------------------

	.type		.nv.reservedSmem.offset0,@object
	.size		.nv.reservedSmem.offset0,0x4
